//
// Generated by NVIDIA NVVM Compiler
//
// Compiler Build ID: CL-36424714
// Cuda compilation tools, release 13.0, V13.0.88
// Based on NVVM 20.0.0
//

.version 9.0
.target sm_100
.address_size 64

	// .globl	_Z16reduction_kernelPdS_i
.extern .shared .align 16 .b8 shmem[];

.visible .entry _Z16reduction_kernelPdS_i(
	.param .u64 .ptr .align 1 _Z16reduction_kernelPdS_i_param_0,
	.param .u64 .ptr .align 1 _Z16reduction_kernelPdS_i_param_1,
	.param .u32 _Z16reduction_kernelPdS_i_param_2
)
{
	.reg .pred 	%p<6>;
	.reg .b32 	%r<16>;
	.reg .b64 	%rd<9>;
	.reg .b64 	%fd<9>;

	ld.param.u64 	%rd1, [_Z16reduction_kernelPdS_i_param_0];
	ld.param.u64 	%rd2, [_Z16reduction_kernelPdS_i_param_1];
	ld.param.u32 	%r8, [_Z16reduction_kernelPdS_i_param_2];
	mov.u32 	%r1, %tid.x;
	mov.u32 	%r2, %ntid.x;
	mov.u32 	%r3, %ctaid.x;
	mad.lo.s32 	%r4, %r2, %r3, %r1;
	setp.ge.s32 	%p1, %r4, %r8;
	mov.f64 	%fd8, 0d0000000000000000;
	@%p1 bra 	$L__BB0_2;
	cvta.to.global.u64 	%rd3, %rd2;
	mul.wide.s32 	%rd4, %r4, 8;
	add.s64 	%rd5, %rd3, %rd4;
	ld.global.f64 	%fd8, [%rd5];
$L__BB0_2:
	shl.b32 	%r9, %r1, 3;
	mov.u32 	%r10, shmem;
	add.s32 	%r5, %r10, %r9;
	st.shared.f64 	[%r5], %fd8;
	bar.sync 	0;
	setp.lt.u32 	%p2, %r2, 2;
	@%p2 bra 	$L__BB0_7;
	mov.b32 	%r15, 1;
$L__BB0_4:
	shl.b32 	%r7, %r15, 1;
	mul.lo.s32 	%r12, %r7, %r1;
	setp.ge.u32 	%p3, %r12, %r2;
	@%p3 bra 	$L__BB0_6;
	shl.b32 	%r13, %r15, 3;
	add.s32 	%r14, %r5, %r13;
	ld.shared.f64 	%fd4, [%r14];
	ld.shared.f64 	%fd5, [%r5];
	add.f64 	%fd6, %fd4, %fd5;
	st.shared.f64 	[%r5], %fd6;
$L__BB0_6:
	bar.sync 	0;
	setp.lt.u32 	%p4, %r7, %r2;
	mov.u32 	%r15, %r7;
	@%p4 bra 	$L__BB0_4;
$L__BB0_7:
	setp.ne.s32 	%p5, %r1, 0;
	@%p5 bra 	$L__BB0_9;
	ld.shared.f64 	%fd7, [shmem];
	cvta.to.global.u64 	%rd6, %rd1;
	mul.wide.u32 	%rd7, %r3, 8;
	add.s64 	%rd8, %rd6, %rd7;
	st.global.f64 	[%rd8], %fd7;
$L__BB0_9:
	ret;

}


// ===== COMPILED SASS (sm_100) =====

	.target	sm_100

	.elftype	@"ET_EXEC"


//--------------------- .note.nv.tkinfo           --------------------------
	.section	.note.nv.tkinfo,"",@"SHT_NOTE"
	.sectionflags	@"SHF_NOTE_NV_TKINFO"
	.tkinfo
        /*0018*/ 	.word	0x00000002
        /*0030*/ 	.string	""
        /*0030*/ 	.string	"ptxas"
        /*0030*/ 	.string	"Cuda compilation tools, release 13.0, V13.0.88"
        /*0030*/ 	.string	"Build cuda_13.0.r13.0/compiler.36424714_0"
        /*0030*/ 	.string	"-arch sm_100 -m 64 "



//--------------------- .note.nv.cuinfo           --------------------------
	.section	.note.nv.cuinfo,"",@"SHT_NOTE"
	.sectionflags	@"SHF_NOTE_NV_CUINFO"
        /*0018*/ 	.short	0x0002
        /*001a*/ 	.short	0x0064
        /*001c*/ 	.short	0x0082
	.zero		2


//--------------------- .nv.info                  --------------------------
	.section	.nv.info,"",@"SHT_CUDA_INFO"
	.align	4


	//----- nvinfo : EIATTR_REGCOUNT
	.align		4
        /*0000*/ 	.byte	0x04, 0x2f
        /*0002*/ 	.short	(.L_1 - .L_0)
	.align		4
.L_0:
        /*0004*/ 	.word	index@(_Z16reduction_kernelPdS_i)
        /*0008*/ 	.word	0x0000000e


	//----- nvinfo : EIATTR_FRAME_SIZE
	.align		4
.L_1:
        /*000c*/ 	.byte	0x04, 0x11
        /*000e*/ 	.short	(.L_3 - .L_2)
	.align		4
.L_2:
        /*0010*/ 	.word	index@(_Z16reduction_kernelPdS_i)
        /*0014*/ 	.word	0x00000000


	//----- nvinfo : EIATTR_MIN_STACK_SIZE
	.align		4
.L_3:
        /*0018*/ 	.byte	0x04, 0x12
        /*001a*/ 	.short	(.L_5 - .L_4)
	.align		4
.L_4:
        /*001c*/ 	.word	index@(_Z16reduction_kernelPdS_i)
        /*0020*/ 	.word	0x00000000
.L_5:


//--------------------- .nv.compat                --------------------------
	.section	.nv.compat,"",@"SHT_CUDA_COMPAT_INFO"
	.align	4
        /*0000*/ 	.byte	0x02, 0x09, 0x00, 0x00, 0x02, 0x02, 0x01, 0x00, 0x02, 0x05, 0x05, 0x00, 0x03, 0x07, 0x01, 0x01
        /*0010*/ 	.byte	0x02, 0x03, 0x00, 0x00, 0x02, 0x06, 0x01, 0x00, 0x04, 0x0b, 0x08, 0x00, 0x01, 0x00, 0x00, 0x00
        /*0020*/ 	.byte	0x00, 0x00, 0x00, 0x00


//--------------------- .nv.info._Z16reduction_kernelPdS_i --------------------------
	.section	.nv.info._Z16reduction_kernelPdS_i,"",@"SHT_CUDA_INFO"
	.sectionflags	@""
	.align	4


	//----- nvinfo : EIATTR_CUDA_API_VERSION
	.align		4
        /*0000*/ 	.byte	0x04, 0x37
        /*0002*/ 	.short	(.L_7 - .L_6)
.L_6:
        /*0004*/ 	.word	0x00000082


	//----- nvinfo : EIATTR_KPARAM_INFO
	.align		4
.L_7:
        /*0008*/ 	.byte	0x04, 0x17
        /*000a*/ 	.short	(.L_9 - .L_8)
.L_8:
        /*000c*/ 	.word	0x00000000
        /*0010*/ 	.short	0x0002
        /*0012*/ 	.short	0x0010
        /*0014*/ 	.byte	0x00, 0xf0, 0x11, 0x00


	//----- nvinfo : EIATTR_KPARAM_INFO
	.align		4
.L_9:
        /*0018*/ 	.byte	0x04, 0x17
        /*001a*/ 	.short	(.L_11 - .L_10)
.L_10:
        /*001c*/ 	.word	0x00000000
        /*0020*/ 	.short	0x0001
        /*0022*/ 	.short	0x0008
        /*0024*/ 	.byte	0x00, 0xf5, 0x21, 0x00


	//----- nvinfo : EIATTR_KPARAM_INFO
	.align		4
.L_11:
        /*0028*/ 	.byte	0x04, 0x17
        /*002a*/ 	.short	(.L_13 - .L_12)
.L_12:
        /*002c*/ 	.word	0x00000000
        /*0030*/ 	.short	0x0000
        /*0032*/ 	.short	0x0000
        /*0034*/ 	.byte	0x00, 0xf5, 0x21, 0x00


	//----- nvinfo : EIATTR_SPARSE_MMA_MASK
	.align		4
.L_13:
        /*0038*/ 	.byte	0x03, 0x50
        /*003a*/ 	.short	0x0000


	//----- nvinfo : EIATTR_MAXREG_COUNT
	.align		4
        /*003c*/ 	.byte	0x03, 0x1b
        /*003e*/ 	.short	0x00ff


	//----- nvinfo : EIATTR_NUM_BARRIERS
	.align		4
        /*0040*/ 	.byte	0x02, 0x4c
        /*0042*/ 	.byte	0x01
	.zero		1


	//----- nvinfo : EIATTR_MERCURY_ISA_VERSION
	.align		4
        /*0044*/ 	.byte	0x03, 0x5f
        /*0046*/ 	.short	0x0101


	//----- nvinfo : EIATTR_VRC_CTA_INIT_COUNT
	.align		4
        /*0048*/ 	.byte	0x02, 0x4a
	.zero		1
	.zero		1


	//----- nvinfo : EIATTR_EXIT_INSTR_OFFSETS
	.align		4
        /*004c*/ 	.byte	0x04, 0x1c
        /*004e*/ 	.short	(.L_15 - .L_14)


	//   ....[0]....
.L_14:
        /*0050*/ 	.word	0x00000220


	//   ....[1]....
        /*0054*/ 	.word	0x000002a0


	//----- nvinfo : EIATTR_CBANK_PARAM_SIZE
	.align		4
.L_15:
        /*0058*/ 	.byte	0x03, 0x19
        /*005a*/ 	.short	0x0014


	//----- nvinfo : EIATTR_PARAM_CBANK
	.align		4
        /*005c*/ 	.byte	0x04, 0x0a
        /*005e*/ 	.short	(.L_17 - .L_16)
	.align		4
.L_16:
        /*0060*/ 	.word	index@(.nv.constant0._Z16reduction_kernelPdS_i)
        /*0064*/ 	.short	0x0380
        /*0066*/ 	.short	0x0014


	//----- nvinfo : EIATTR_SW_WAR
	.align		4
.L_17:
        /*0068*/ 	.byte	0x04, 0x36
        /*006a*/ 	.short	(.L_19 - .L_18)
.L_18:
        /*006c*/ 	.word	0x00000008
.L_19:


//--------------------- .nv.callgraph             --------------------------
	.section	.nv.callgraph,"",@"SHT_CUDA_CALLGRAPH"
	.align	4
	.sectionentsize	8
	.align		4
        /*0000*/ 	.word	0x00000000
	.align		4
        /*0004*/ 	.word	0xffffffff
	.align		4
        /*0008*/ 	.word	0x00000000
	.align		4
        /*000c*/ 	.word	0xfffffffe
	.align		4
        /*0010*/ 	.word	0x00000000
	.align		4
        /*0014*/ 	.word	0xfffffffd
	.align		4
        /*0018*/ 	.word	0x00000000
	.align		4
        /*001c*/ 	.word	0xfffffffc


//--------------------- .text._Z16reduction_kernelPdS_i --------------------------
	.section	.text._Z16reduction_kernelPdS_i,"ax",@progbits
	.align	128
        .global         _Z16reduction_kernelPdS_i
        .type           _Z16reduction_kernelPdS_i,@function
        .size           _Z16reduction_kernelPdS_i,(.L_x_3 - _Z16reduction_kernelPdS_i)
        .other          _Z16reduction_kernelPdS_i,@"STO_CUDA_ENTRY STV_DEFAULT"
_Z16reduction_kernelPdS_i:
.text._Z16reduction_kernelPdS_i:
[----:B------:R-:W-:Y:S01]  /*0000*/  LDC R1, c[0x0][0x37c] ;  /* 0x0000df00ff017b82 */ /* 0x000fe20000000800 */
[----:B------:R-:W0:Y:S01]  /*0010*/  S2R R8, SR_TID.X ;  /* 0x0000000000087919 */ /* 0x000e220000002100 */
[----:B------:R-:W0:Y:S01]  /*0020*/  LDCU UR8, c[0x0][0x360] ;  /* 0x00006c00ff0877ac */ /* 0x000e220008000800 */
[----:B------:R-:W-:Y:S01]  /*0030*/  CS2R R2, SRZ ;  /* 0x0000000000027805 */ /* 0x000fe2000001ff00 */
[----:B------:R-:W0:Y:S01]  /*0040*/  S2R R9, SR_CTAID.X ;  /* 0x0000000000097919 */ /* 0x000e220000002500 */
[----:B------:R-:W1:Y:S01]  /*0050*/  LDCU UR4, c[0x0][0x390] ;  /* 0x00007200ff0477ac */ /* 0x000e620008000800 */
[----:B------:R-:W2:Y:S01]  /*0060*/  LDCU.64 UR6, c[0x0][0x358] ;  /* 0x00006b00ff0677ac */ /* 0x000ea20008000a00 */
[----:B0-----:R-:W-:-:S05]  /*0070*/  IMAD R7, R9, UR8, R8 ;  /* 0x0000000809077c24 */ /* 0x001fca000f8e0208 */
[----:B-1----:R-:W-:-:S13]  /*0080*/  ISETP.GE.AND P0, PT, R7, UR4, PT ;  /* 0x0000000407007c0c */ /* 0x002fda000bf06270 */
[----:B------:R-:W0:Y:S02]  /*0090*/  @!P0 LDC.64 R4, c[0x0][0x388] ;  /* 0x0000e200ff048b82 */ /* 0x000e240000000a00 */
[----:B0-----:R-:W-:-:S05]  /*00a0*/  @!P0 IMAD.WIDE R4, R7, 0x8, R4 ;  /* 0x0000000807048825 */ /* 0x001fca00078e0204 */
[----:B--2---:R-:W2:Y:S01]  /*00b0*/  @!P0 LDG.E.64 R2, desc[UR6][R4.64] ;  /* 0x0000000604028981 */ /* 0x004ea2000c1e1b00 */
[----:B------:R-:W0:Y:S01]  /*00c0*/  S2UR UR5, SR_CgaCtaId ;  /* 0x00000000000579c3 */ /* 0x000e220000008800 */
[----:B------:R-:W-:Y:S01]  /*00d0*/  UMOV UR4, 0x400 ;  /* 0x0000040000047882 */ /* 0x000fe20000000000 */
[----:B------:R-:W-:Y:S01]  /*00e0*/  UISETP.GE.U32.AND UP0, UPT, UR8, 0x2, UPT ;  /* 0x000000020800788c */ /* 0x000fe2000bf06070 */
[----:B------:R-:W-:Y:S01]  /*00f0*/  ISETP.NE.AND P0, PT, R8, RZ, PT ;  /* 0x000000ff0800720c */ /* 0x000fe20003f05270 */
[----:B0-----:R-:W-:-:S06]  /*0100*/  ULEA UR4, UR5, UR4, 0x18 ;  /* 0x0000000405047291 */ /* 0x001fcc000f8ec0ff */
[----:B------:R-:W-:-:S05]  /*0110*/  LEA R7, R8, UR4, 0x3 ;  /* 0x0000000408077c11 */ /* 0x000fca000f8e18ff */
[----:B--2---:R0:W-:Y:S01]  /*0120*/  STS.64 [R7], R2 ;  /* 0x0000000207007388 */ /* 0x0041e20000000a00 */
[----:B------:R-:W-:Y:S06]  /*0130*/  BAR.SYNC.DEFER_BLOCKING 0x0 ;  /* 0x0000000000007b1d */ /* 0x000fec0000010000 */
[----:B------:R-:W-:Y:S05]  /*0140*/  BRA.U !UP0, `(.L_x_0) ;  /* 0x0000000108347547 */ /* 0x000fea000b800000 */
[----:B------:R-:W-:-:S07]  /*0150*/  IMAD.MOV.U32 R0, RZ, RZ, 0x1 ;  /* 0x00000001ff007424 */ /* 0x000fce00078e00ff */
.L_x_1:
[----:B------:R-:W-:-:S04]  /*0160*/  IMAD.SHL.U32 R11, R0, 0x2, RZ ;  /* 0x00000002000b7824 */ /* 0x000fc800078e00ff */
[----:B0-----:R-:W-:-:S05]  /*0170*/  IMAD R2, R11, R8, RZ ;  /* 0x000000080b027224 */ /* 0x001fca00078e02ff */
[----:B------:R-:W-:-:S13]  /*0180*/  ISETP.GE.U32.AND P1, PT, R2, UR8, PT ;  /* 0x0000000802007c0c */ /* 0x000fda000bf26070 */
[----:B------:R-:W-:Y:S01]  /*0190*/  @!P1 LEA R6, R0, R7, 0x3 ;  /* 0x0000000700069211 */ /* 0x000fe200078e18ff */
[----:B------:R-:W-:Y:S01]  /*01a0*/  @!P1 LDS.64 R4, [R7] ;  /* 0x0000000007049984 */ /* 0x000fe20000000a00 */
[----:B------:R-:W-:-:S03]  /*01b0*/  IMAD.MOV.U32 R0, RZ, RZ, R11 ;  /* 0x000000ffff007224 */ /* 0x000fc600078e000b */
[----:B------:R-:W0:Y:S02]  /*01c0*/  @!P1 LDS.64 R2, [R6] ;  /* 0x0000000006029984 */ /* 0x000e240000000a00 */
[----:B0-----:R-:W-:-:S07]  /*01d0*/  @!P1 DADD R2, R2, R4 ;  /* 0x0000000002029229 */ /* 0x001fce0000000004 */
[----:B------:R1:W-:Y:S01]  /*01e0*/  @!P1 STS.64 [R7], R2 ;  /* 0x0000000207009388 */ /* 0x0003e20000000a00 */
[----:B------:R-:W-:Y:S01]  /*01f0*/  BAR.SYNC.DEFER_BLOCKING 0x0 ;  /* 0x0000000000007b1d */ /* 0x000fe20000010000 */
[----:B------:R-:W-:-:S13]  /*0200*/  ISETP.GE.U32.AND P1, PT, R11, UR8, PT ;  /* 0x000000080b007c0c */ /* 0x000fda000bf26070 */
[----:B-1----:R-:W-:Y:S05]  /*0210*/  @!P1 BRA `(.L_x_1) ;  /* 0xfffffffc00d09947 */ /* 0x002fea000383ffff */
.L_x_0:
[----:B------:R-:W-:Y:S05]  /*0220*/  @P0 EXIT ;  /* 0x000000000000094d */ /* 0x000fea0003800000 */
[----:B------:R-:W1:Y:S01]  /*0230*/  S2UR UR5, SR_CgaCtaId ;  /* 0x00000000000579c3 */ /* 0x000e620000008800 */
[----:B------:R-:W-:-:S07]  /*0240*/  UMOV UR4, 0x400 ;  /* 0x0000040000047882 */ /* 0x000fce0000000000 */
[----:B------:R-:W2:Y:S01]  /*0250*/  LDC.64 R4, c[0x0][0x380] ;  /* 0x0000e000ff047b82 */ /* 0x000ea20000000a00 */
[----:B-1----:R-:W-:Y:S01]  /*0260*/  ULEA UR4, UR5, UR4, 0x18 ;  /* 0x0000000405047291 */ /* 0x002fe2000f8ec0ff */
[----:B--2---:R-:W-:-:S08]  /*0270*/  IMAD.WIDE.U32 R4, R9, 0x8, R4 ;  /* 0x0000000809047825 */ /* 0x004fd000078e0004 */
[----:B0-----:R-:W0:Y:S04]  /*0280*/  LDS.64 R2, [UR4] ;  /* 0x00000004ff027984 */ /* 0x001e280008000a00 */
[----:B0-----:R-:W-:Y:S01]  /*0290*/  STG.E.64 desc[UR6][R4.64], R2 ;  /* 0x0000000204007986 */ /* 0x001fe2000c101b06 */
[----:B------:R-:W-:Y:S05]  /*02a0*/  EXIT ;  /* 0x000000000000794d */ /* 0x000fea0003800000 */
.L_x_2:
[----:B------:R-:W-:-:S00]  /*02b0*/  BRA `(.L_x_2) ;  /* 0xfffffffc00fc7947 */ /* 0x000fc0000383ffff */
[----:B------:R-:W-:-:S00]  /*02c0*/  NOP ;  /* 0x0000000000007918 */ /* 0x000fc00000000000 */
        /* <DEDUP_REMOVED lines=11> */
.L_x_3:


//--------------------- .nv.shared._Z16reduction_kernelPdS_i --------------------------
	.section	.nv.shared._Z16reduction_kernelPdS_i,"aw",@nobits
	.sectionflags	@""
	.align	16
	.zero		1024


//--------------------- .nv.shared.reserved.0     --------------------------
	.section	.nv.shared.reserved.0,"aw",@nobits
	.weak		__nv_reservedSMEM_offset_0_alias
	.size		__nv_reservedSMEM_offset_0_alias, 0, 64
	.other		__nv_reservedSMEM_offset_0_alias,@"STO_CUDA_RESERVED_SHARED STV_DEFAULT"
__nv_reservedSMEM_offset_0_alias:
	.zero		0
	.zero		64


//--------------------- .nv.constant0._Z16reduction_kernelPdS_i --------------------------
	.section	.nv.constant0._Z16reduction_kernelPdS_i,"a",@progbits
	.sectionflags	@""
	.align	4
.nv.constant0._Z16reduction_kernelPdS_i:
	.zero		916


//--------------------- SYMBOLS --------------------------

	.type		.nv.reservedSmem.offset0,@object
	.size		.nv.reservedSmem.offset0,0x4
	.type		.nv.reservedSmem.cap,@object
	.size		.nv.reservedSmem.cap,0x4
